//
// Generated by NVIDIA NVVM Compiler
//
// Compiler Build ID: CL-36424714
// Cuda compilation tools, release 13.0, V13.0.88
// Based on NVVM 20.0.0
//

.version 9.0
.target sm_100
.address_size 64

	// .globl	_Z16update_2D_kernelPfS_
.global .align 4 .f32 k = 0f3F000000;

.visible .entry _Z16update_2D_kernelPfS_(
	.param .u64 .ptr .align 1 _Z16update_2D_kernelPfS__param_0,
	.param .u64 .ptr .align 1 _Z16update_2D_kernelPfS__param_1
)
{
	.reg .pred 	%p<5>;
	.reg .b32 	%r<19>;
	.reg .b32 	%f<12>;
	.reg .b64 	%rd<16>;

	ld.param.u64 	%rd1, [_Z16update_2D_kernelPfS__param_0];
	ld.param.u64 	%rd2, [_Z16update_2D_kernelPfS__param_1];
	cvta.to.global.u64 	%rd3, %rd1;
	cvta.to.global.u64 	%rd4, %rd2;
	mov.u32 	%r1, %tid.x;
	mov.u32 	%r2, %ctaid.x;
	mov.u32 	%r3, %ntid.x;
	mad.lo.s32 	%r4, %r2, %r3, %r1;
	mov.u32 	%r5, %tid.y;
	mov.u32 	%r6, %ctaid.y;
	mov.u32 	%r7, %ntid.y;
	mad.lo.s32 	%r8, %r6, %r7, %r5;
	mov.u32 	%r9, %nctaid.x;
	mul.lo.s32 	%r10, %r9, %r3;
	mul.lo.s32 	%r11, %r10, %r8;
	add.s32 	%r12, %r11, %r4;
	add.s32 	%r13, %r12, -1;
	setp.eq.s32 	%p1, %r4, 0;
	selp.b32 	%r14, %r11, %r13, %p1;
	setp.eq.s32 	%p2, %r4, 4;
	add.s32 	%r15, %r12, -5;
	add.s32 	%r16, %r12, 5;
	setp.eq.s32 	%p3, %r8, 0;
	selp.b32 	%r17, %r4, %r15, %p3;
	setp.eq.s32 	%p4, %r8, 4;
	selp.b32 	%r18, %r12, %r16, %p4;
	mul.wide.s32 	%rd5, %r12, 4;
	add.s64 	%rd6, %rd4, %rd5;
	ld.global.f32 	%f1, [%rd6];
	ld.global.f32 	%f2, [k];
	mul.wide.s32 	%rd7, %r17, 4;
	add.s64 	%rd8, %rd4, %rd7;
	ld.global.f32 	%f3, [%rd8];
	mul.wide.s32 	%rd9, %r18, 4;
	add.s64 	%rd10, %rd4, %rd9;
	ld.global.f32 	%f4, [%rd10];
	add.f32 	%f5, %f3, %f4;
	mul.wide.s32 	%rd11, %r14, 4;
	add.s64 	%rd12, %rd4, %rd11;
	ld.global.f32 	%f6, [%rd12];
	add.f32 	%f7, %f5, %f6;
	selp.b64 	%rd13, 0, 4, %p2;
	add.s64 	%rd14, %rd6, %rd13;
	ld.global.f32 	%f8, [%rd14];
	add.f32 	%f9, %f7, %f8;
	fma.rn.f32 	%f10, %f1, 0fC0800000, %f9;
	fma.rn.f32 	%f11, %f2, %f10, %f1;
	add.s64 	%rd15, %rd3, %rd5;
	st.global.f32 	[%rd15], %f11;
	ret;

}


// ===== COMPILED SASS (sm_100) =====

	.target	sm_100

	.elftype	@"ET_EXEC"


//--------------------- .note.nv.tkinfo           --------------------------
	.section	.note.nv.tkinfo,"",@"SHT_NOTE"
	.sectionflags	@"SHF_NOTE_NV_TKINFO"
	.tkinfo
        /*0018*/ 	.word	0x00000002
        /*0030*/ 	.string	""
        /*0030*/ 	.string	"ptxas"
        /*0030*/ 	.string	"Cuda compilation tools, release 13.0, V13.0.88"
        /*0030*/ 	.string	"Build cuda_13.0.r13.0/compiler.36424714_0"
        /*0030*/ 	.string	"-arch sm_100 -m 64 "



//--------------------- .note.nv.cuinfo           --------------------------
	.section	.note.nv.cuinfo,"",@"SHT_NOTE"
	.sectionflags	@"SHF_NOTE_NV_CUINFO"
        /*0018*/ 	.short	0x0002
        /*001a*/ 	.short	0x0064
        /*001c*/ 	.short	0x0082
	.zero		2


//--------------------- .nv.info                  --------------------------
	.section	.nv.info,"",@"SHT_CUDA_INFO"
	.align	4


	//----- nvinfo : EIATTR_REGCOUNT
	.align		4
        /*0000*/ 	.byte	0x04, 0x2f
        /*0002*/ 	.short	(.L_2 - .L_1)
	.align		4
.L_1:
        /*0004*/ 	.word	index@(_Z16update_2D_kernelPfS_)
        /*0008*/ 	.word	0x00000014


	//----- nvinfo : EIATTR_FRAME_SIZE
	.align		4
.L_2:
        /*000c*/ 	.byte	0x04, 0x11
        /*000e*/ 	.short	(.L_4 - .L_3)
	.align		4
.L_3:
        /*0010*/ 	.word	index@(_Z16update_2D_kernelPfS_)
        /*0014*/ 	.word	0x00000000


	//----- nvinfo : EIATTR_MIN_STACK_SIZE
	.align		4
.L_4:
        /*0018*/ 	.byte	0x04, 0x12
        /*001a*/ 	.short	(.L_6 - .L_5)
	.align		4
.L_5:
        /*001c*/ 	.word	index@(_Z16update_2D_kernelPfS_)
        /*0020*/ 	.word	0x00000000
.L_6:


//--------------------- .nv.compat                --------------------------
	.section	.nv.compat,"",@"SHT_CUDA_COMPAT_INFO"
	.align	4
        /*0000*/ 	.byte	0x02, 0x09, 0x00, 0x00, 0x02, 0x02, 0x01, 0x00, 0x02, 0x05, 0x05, 0x00, 0x03, 0x07, 0x01, 0x01
        /*0010*/ 	.byte	0x02, 0x03, 0x00, 0x00, 0x02, 0x06, 0x01, 0x00, 0x04, 0x0b, 0x08, 0x00, 0x09, 0x00, 0x00, 0x00
        /*0020*/ 	.byte	0x00, 0x00, 0x00, 0x00


//--------------------- .nv.info._Z16update_2D_kernelPfS_ --------------------------
	.section	.nv.info._Z16update_2D_kernelPfS_,"",@"SHT_CUDA_INFO"
	.sectionflags	@""
	.align	4


	//----- nvinfo : EIATTR_CUDA_API_VERSION
	.align		4
        /*0000*/ 	.byte	0x04, 0x37
        /*0002*/ 	.short	(.L_8 - .L_7)
.L_7:
        /*0004*/ 	.word	0x00000082


	//----- nvinfo : EIATTR_KPARAM_INFO
	.align		4
.L_8:
        /*0008*/ 	.byte	0x04, 0x17
        /*000a*/ 	.short	(.L_10 - .L_9)
.L_9:
        /*000c*/ 	.word	0x00000000
        /*0010*/ 	.short	0x0001
        /*0012*/ 	.short	0x0008
        /*0014*/ 	.byte	0x00, 0xf5, 0x21, 0x00


	//----- nvinfo : EIATTR_KPARAM_INFO
	.align		4
.L_10:
        /*0018*/ 	.byte	0x04, 0x17
        /*001a*/ 	.short	(.L_12 - .L_11)
.L_11:
        /*001c*/ 	.word	0x00000000
        /*0020*/ 	.short	0x0000
        /*0022*/ 	.short	0x0000
        /*0024*/ 	.byte	0x00, 0xf5, 0x21, 0x00


	//----- nvinfo : EIATTR_SPARSE_MMA_MASK
	.align		4
.L_12:
        /*0028*/ 	.byte	0x03, 0x50
        /*002a*/ 	.short	0x0000


	//----- nvinfo : EIATTR_MAXREG_COUNT
	.align		4
        /*002c*/ 	.byte	0x03, 0x1b
        /*002e*/ 	.short	0x00ff


	//----- nvinfo : EIATTR_MERCURY_ISA_VERSION
	.align		4
        /*0030*/ 	.byte	0x03, 0x5f
        /*0032*/ 	.short	0x0101


	//----- nvinfo : EIATTR_VRC_CTA_INIT_COUNT
	.align		4
        /*0034*/ 	.byte	0x02, 0x4a
	.zero		1
	.zero		1


	//----- nvinfo : EIATTR_EXIT_INSTR_OFFSETS
	.align		4
        /*0038*/ 	.byte	0x04, 0x1c
        /*003a*/ 	.short	(.L_14 - .L_13)


	//   ....[0]....
.L_13:
        /*003c*/ 	.word	0x000002d0


	//----- nvinfo : EIATTR_CBANK_PARAM_SIZE
	.align		4
.L_14:
        /*0040*/ 	.byte	0x03, 0x19
        /*0042*/ 	.short	0x0010


	//----- nvinfo : EIATTR_PARAM_CBANK
	.align		4
        /*0044*/ 	.byte	0x04, 0x0a
        /*0046*/ 	.short	(.L_16 - .L_15)
	.align		4
.L_15:
        /*0048*/ 	.word	index@(.nv.constant0._Z16update_2D_kernelPfS_)
        /*004c*/ 	.short	0x0380
        /*004e*/ 	.short	0x0010


	//----- nvinfo : EIATTR_SW_WAR
	.align		4
.L_16:
        /*0050*/ 	.byte	0x04, 0x36
        /*0052*/ 	.short	(.L_18 - .L_17)
.L_17:
        /*0054*/ 	.word	0x00000008
.L_18:


//--------------------- .nv.callgraph             --------------------------
	.section	.nv.callgraph,"",@"SHT_CUDA_CALLGRAPH"
	.align	4
	.sectionentsize	8
	.align		4
        /*0000*/ 	.word	0x00000000
	.align		4
        /*0004*/ 	.word	0xffffffff
	.align		4
        /*0008*/ 	.word	0x00000000
	.align		4
        /*000c*/ 	.word	0xfffffffe
	.align		4
        /*0010*/ 	.word	0x00000000
	.align		4
        /*0014*/ 	.word	0xfffffffd
	.align		4
        /*0018*/ 	.word	0x00000000
	.align		4
        /*001c*/ 	.word	0xfffffffc


//--------------------- .nv.constant4             --------------------------
	.section	.nv.constant4,"a",@progbits
	.align	8
	.align		8
.nv.constant4:
        /*0000*/ 	.dword	k


//--------------------- .text._Z16update_2D_kernelPfS_ --------------------------
	.section	.text._Z16update_2D_kernelPfS_,"ax",@progbits
	.align	128
        .global         _Z16update_2D_kernelPfS_
        .type           _Z16update_2D_kernelPfS_,@function
        .size           _Z16update_2D_kernelPfS_,(.L_x_1 - _Z16update_2D_kernelPfS_)
        .other          _Z16update_2D_kernelPfS_,@"STO_CUDA_ENTRY STV_DEFAULT"
_Z16update_2D_kernelPfS_:
.text._Z16update_2D_kernelPfS_:
[----:B------:R-:W-:Y:S01]  /*0000*/  LDC R1, c[0x0][0x37c] ;  /* 0x0000df00ff017b82 */ /* 0x000fe20000000800 */
[----:B------:R-:W0:Y:S07]  /*0010*/  S2R R2, SR_TID.Y ;  /* 0x0000000000027919 */ /* 0x000e2e0000002200 */
[----:B------:R-:W1:Y:S01]  /*0020*/  LDC R0, c[0x0][0x360] ;  /* 0x0000d800ff007b82 */ /* 0x000e620000000800 */
[----:B------:R-:W2:Y:S07]  /*0030*/  S2R R9, SR_TID.X ;  /* 0x0000000000097919 */ /* 0x000eae0000002100 */
[----:B------:R-:W0:Y:S08]  /*0040*/  S2UR UR5, SR_CTAID.Y ;  /* 0x00000000000579c3 */ /* 0x000e300000002600 */
[----:B------:R-:W0:Y:S01]  /*0050*/  LDC R3, c[0x0][0x364] ;  /* 0x0000d900ff037b82 */ /* 0x000e220000000800 */
[----:B------:R-:W1:Y:S07]  /*0060*/  LDCU UR6, c[0x0][0x370] ;  /* 0x00006e00ff0677ac */ /* 0x000e6e0008000800 */
[----:B------:R-:W2:Y:S08]  /*0070*/  S2UR UR4, SR_CTAID.X ;  /* 0x00000000000479c3 */ /* 0x000eb00000002500 */
[----:B------:R-:W3:Y:S01]  /*0080*/  LDC.64 R6, c[0x0][0x388] ;  /* 0x0000e200ff067b82 */ /* 0x000ee20000000a00 */
[----:B0-----:R-:W-:-:S07]  /*0090*/  IMAD R2, R3, UR5, R2 ;  /* 0x0000000503027c24 */ /* 0x001fce000f8e0202 */
[----:B------:R-:W0:Y:S01]  /*00a0*/  LDC.64 R14, c[0x0][0x380] ;  /* 0x0000e000ff0e7b82 */ /* 0x000e220000000a00 */
[----:B-1----:R-:W-:Y:S01]  /*00b0*/  IMAD R3, R0, UR6, RZ ;  /* 0x0000000600037c24 */ /* 0x002fe2000f8e02ff */
[----:B------:R-:W-:-:S03]  /*00c0*/  ISETP.NE.AND P2, PT, R2, RZ, PT ;  /* 0x000000ff0200720c */ /* 0x000fc60003f45270 */
[C---:B------:R-:W-:Y:S01]  /*00d0*/  IMAD R12, R2.reuse, R3, RZ ;  /* 0x00000003020c7224 */ /* 0x040fe200078e02ff */
[----:B------:R-:W-:Y:S01]  /*00e0*/  ISETP.NE.AND P3, PT, R2, 0x4, PT ;  /* 0x000000040200780c */ /* 0x000fe20003f65270 */
[----:B--2---:R-:W-:Y:S01]  /*00f0*/  IMAD R9, R0, UR4, R9 ;  /* 0x0000000400097c24 */ /* 0x004fe2000f8e0209 */
[----:B------:R-:W1:Y:S01]  /*0100*/  LDCU.64 UR4, c[0x0][0x358] ;  /* 0x00006b00ff0477ac */ /* 0x000e620008000a00 */
[----:B------:R-:W2:Y:S03]  /*0110*/  LDC.64 R2, c[0x4][RZ] ;  /* 0x01000000ff027b82 */ /* 0x000ea60000000a00 */
[C---:B------:R-:W-:Y:S02]  /*0120*/  ISETP.NE.AND P0, PT, R9.reuse, RZ, PT ;  /* 0x000000ff0900720c */ /* 0x040fe40003f05270 */
[C---:B------:R-:W-:Y:S02]  /*0130*/  IADD3 R0, PT, PT, R9.reuse, R12, RZ ;  /* 0x0000000c09007210 */ /* 0x040fe40007ffe0ff */
[----:B------:R-:W-:-:S02]  /*0140*/  ISETP.NE.AND P1, PT, R9, 0x4, PT ;  /* 0x000000040900780c */ /* 0x000fc40003f25270 */
[C---:B------:R-:W-:Y:S02]  /*0150*/  IADD3 R5, PT, PT, R0.reuse, 0x5, RZ ;  /* 0x0000000500057810 */ /* 0x040fe40007ffe0ff */
[C---:B------:R-:W-:Y:S02]  /*0160*/  @P2 IADD3 R9, PT, PT, R0.reuse, -0x5, RZ ;  /* 0xfffffffb00092810 */ /* 0x040fe40007ffe0ff */
[C---:B------:R-:W-:Y:S01]  /*0170*/  SEL R11, R0.reuse, R5, !P3 ;  /* 0x00000005000b7207 */ /* 0x040fe20005800000 */
[C-C-:B---3--:R-:W-:Y:S01]  /*0180*/  IMAD.WIDE R4, R0.reuse, 0x4, R6.reuse ;  /* 0x0000000400047825 */ /* 0x148fe200078e0206 */
[----:B------:R-:W-:Y:S02]  /*0190*/  SEL R13, RZ, 0x4, !P1 ;  /* 0x00000004ff0d7807 */ /* 0x000fe40004800000 */
[----:B------:R-:W-:Y:S01]  /*01a0*/  @P0 IADD3 R12, PT, PT, R0, -0x1, RZ ;  /* 0xffffffff000c0810 */ /* 0x000fe20007ffe0ff */
[----:B------:R-:W-:-:S04]  /*01b0*/  IMAD.WIDE R8, R9, 0x4, R6 ;  /* 0x0000000409087825 */ /* 0x000fc800078e0206 */
[--C-:B------:R-:W-:Y:S02]  /*01c0*/  IMAD.WIDE R10, R11, 0x4, R6.reuse ;  /* 0x000000040b0a7825 */ /* 0x100fe400078e0206 */
[----:B-1----:R-:W3:Y:S02]  /*01d0*/  LDG.E R8, desc[UR4][R8.64] ;  /* 0x0000000408087981 */ /* 0x002ee4000c1e1900 */
[----:B------:R-:W-:Y:S01]  /*01e0*/  IMAD.WIDE R6, R12, 0x4, R6 ;  /* 0x000000040c067825 */ /* 0x000fe200078e0206 */
[----:B------:R-:W-:Y:S01]  /*01f0*/  IADD3 R12, P0, PT, R4, R13, RZ ;  /* 0x0000000d040c7210 */ /* 0x000fe20007f1e0ff */
[----:B------:R-:W3:Y:S03]  /*0200*/  LDG.E R11, desc[UR4][R10.64] ;  /* 0x000000040a0b7981 */ /* 0x000ee6000c1e1900 */
[----:B------:R-:W-:Y:S01]  /*0210*/  IADD3.X R13, PT, PT, RZ, R5, RZ, P0, !PT ;  /* 0x00000005ff0d7210 */ /* 0x000fe200007fe4ff */
[----:B------:R-:W4:Y:S04]  /*0220*/  LDG.E R7, desc[UR4][R6.64] ;  /* 0x0000000406077981 */ /* 0x000f28000c1e1900 */
[----:B------:R-:W5:Y:S04]  /*0230*/  LDG.E R4, desc[UR4][R4.64] ;  /* 0x0000000404047981 */ /* 0x000f68000c1e1900 */
[----:B------:R-:W5:Y:S04]  /*0240*/  LDG.E R13, desc[UR4][R12.64] ;  /* 0x000000040c0d7981 */ /* 0x000f68000c1e1900 */
[----:B--2---:R-:W2:Y:S01]  /*0250*/  LDG.E R3, desc[UR4][R2.64] ;  /* 0x0000000402037981 */ /* 0x004ea2000c1e1900 */
[----:B---3--:R-:W-:-:S04]  /*0260*/  FADD R16, R8, R11 ;  /* 0x0000000b08107221 */ /* 0x008fc80000000000 */
[----:B----4-:R-:W-:-:S04]  /*0270*/  FADD R16, R16, R7 ;  /* 0x0000000710107221 */ /* 0x010fc80000000000 */
[----:B-----5:R-:W-:-:S04]  /*0280*/  FADD R17, R16, R13 ;  /* 0x0000000d10117221 */ /* 0x020fc80000000000 */
[----:B------:R-:W-:Y:S01]  /*0290*/  FFMA R17, R4, -4, R17 ;  /* 0xc080000004117823 */ /* 0x000fe20000000011 */
[----:B0-----:R-:W-:-:S04]  /*02a0*/  IMAD.WIDE R8, R0, 0x4, R14 ;  /* 0x0000000400087825 */ /* 0x001fc800078e020e */
[----:B--2---:R-:W-:-:S05]  /*02b0*/  FFMA R17, R3, R17, R4 ;  /* 0x0000001103117223 */ /* 0x004fca0000000004 */
[----:B------:R-:W-:Y:S01]  /*02c0*/  STG.E desc[UR4][R8.64], R17 ;  /* 0x0000001108007986 */ /* 0x000fe2000c101904 */
[----:B------:R-:W-:Y:S05]  /*02d0*/  EXIT ;  /* 0x000000000000794d */ /* 0x000fea0003800000 */
.L_x_0:
[----:B------:R-:W-:-:S00]  /*02e0*/  BRA `(.L_x_0) ;  /* 0xfffffffc00fc7947 */ /* 0x000fc0000383ffff */
[----:B------:R-:W-:-:S00]  /*02f0*/  NOP ;  /* 0x0000000000007918 */ /* 0x000fc00000000000 */
        /* <DEDUP_REMOVED lines=8> */
.L_x_1:


//--------------------- .nv.global.init           --------------------------
	.section	.nv.global.init,"aw",@progbits
	.align	4
.nv.global.init:
	.type		k,@object
	.size		k,(.L_0 - k)
k:
        /*0000*/ 	.byte	0x00, 0x00, 0x00, 0x3f
.L_0:


//--------------------- .nv.shared.reserved.0     --------------------------
	.section	.nv.shared.reserved.0,"aw",@nobits
	.weak		__nv_reservedSMEM_offset_0_alias
	.size		__nv_reservedSMEM_offset_0_alias, 0, 64
	.other		__nv_reservedSMEM_offset_0_alias,@"STO_CUDA_RESERVED_SHARED STV_DEFAULT"
__nv_reservedSMEM_offset_0_alias:
	.zero		0
	.zero		64


//--------------------- .nv.constant0._Z16update_2D_kernelPfS_ --------------------------
	.section	.nv.constant0._Z16update_2D_kernelPfS_,"a",@progbits
	.sectionflags	@""
	.align	4
.nv.constant0._Z16update_2D_kernelPfS_:
	.zero		912


//--------------------- SYMBOLS --------------------------

	.type		.nv.reservedSmem.offset0,@object
	.size		.nv.reservedSmem.offset0,0x4
